	.headerflags	@"EF_CUDA_TEXMODE_UNIFIED EF_CUDA_64BIT_ADDRESS EF_CUDA_ACCELERATORS EF_CUDA_SM90 EF_CUDA_VIRTUAL_SM(EF_CUDA_SM90)"
	.elftype	@"ET_EXEC"


//--------------------- .nv.info                  --------------------------
	.section	.nv.info,"",@"SHT_CUDA_INFO"
	.align	4


	//----- nvinfo : EIATTR_REGCOUNT
	.align		4
        /*0000*/ 	.byte	0x04, 0x2f
        /*0002*/ 	.short	(.L_2 - .L_1)
	.align		4
.L_1:
        /*0004*/ 	.word	index@(triton_poi_fused_native_layer_norm_19)
        /*0008*/ 	.word	0x00000012


	//----- nvinfo : EIATTR_MIN_STACK_SIZE
	.align		4
.L_2:
        /*000c*/ 	.byte	0x04, 0x12
        /*000e*/ 	.short	(.L_4 - .L_3)
	.align		4
.L_3:
        /*0010*/ 	.word	index@(triton_poi_fused_native_layer_norm_19)
        /*0014*/ 	.word	0x00000000


	//----- nvinfo : EIATTR_FRAME_SIZE
	.align		4
.L_4:
        /*0018*/ 	.byte	0x04, 0x11
        /*001a*/ 	.short	(.L_6 - .L_5)
	.align		4
.L_5:
        /*001c*/ 	.word	index@(triton_poi_fused_native_layer_norm_19)
        /*0020*/ 	.word	0x00000000


	//----- nvinfo : EIATTR_MIN_STACK_SIZE
	.align		4
.L_6:
        /*0024*/ 	.byte	0x04, 0x12
        /*0026*/ 	.short	(.L_8 - .L_7)
	.align		4
.L_7:
        /*0028*/ 	.word	index@(triton_poi_fused_native_layer_norm_19)
        /*002c*/ 	.word	0x00000000
.L_8:


//--------------------- .nv.info.triton_poi_fused_native_layer_norm_19 --------------------------
	.section	.nv.info.triton_poi_fused_native_layer_norm_19,"",@"SHT_CUDA_INFO"
	.sectionflags	@""
	.align	4


	//----- nvinfo : EIATTR_CUDA_API_VERSION
	.align		4
        /*0000*/ 	.byte	0x04, 0x37
        /*0002*/ 	.short	(.L_10 - .L_9)
.L_9:
        /*0004*/ 	.word	0x0000007c


	//----- nvinfo : EIATTR_KPARAM_INFO
	.align		4
.L_10:
        /*0008*/ 	.byte	0x04, 0x17
        /*000a*/ 	.short	(.L_12 - .L_11)
.L_11:
        /*000c*/ 	.word	0x00000000
        /*0010*/ 	.short	0x0003
        /*0012*/ 	.short	0x0018
        /*0014*/ 	.byte	0x00, 0xf0, 0x11, 0x00


	//----- nvinfo : EIATTR_KPARAM_INFO
	.align		4
.L_12:
        /*0018*/ 	.byte	0x04, 0x17
        /*001a*/ 	.short	(.L_14 - .L_13)
.L_13:
        /*001c*/ 	.word	0x00000000
        /*0020*/ 	.short	0x0002
        /*0022*/ 	.short	0x0010
        /*0024*/ 	.byte	0x00, 0xf4, 0x21, 0x00


	//----- nvinfo : EIATTR_KPARAM_INFO
	.align		4
.L_14:
        /*0028*/ 	.byte	0x04, 0x17
        /*002a*/ 	.short	(.L_16 - .L_15)
.L_15:
        /*002c*/ 	.word	0x00000000
        /*0030*/ 	.short	0x0001
        /*0032*/ 	.short	0x0008
        /*0034*/ 	.byte	0x00, 0xf4, 0x21, 0x00


	//----- nvinfo : EIATTR_KPARAM_INFO
	.align		4
.L_16:
        /*0038*/ 	.byte	0x04, 0x17
        /*003a*/ 	.short	(.L_18 - .L_17)
.L_17:
        /*003c*/ 	.word	0x00000000
        /*0040*/ 	.short	0x0000
        /*0042*/ 	.short	0x0000
        /*0044*/ 	.byte	0x00, 0xf4, 0x21, 0x00


	//----- nvinfo : EIATTR_SPARSE_MMA_MASK
	.align		4
.L_18:
        /*0048*/ 	.byte	0x03, 0x50
        /*004a*/ 	.short	0x0000


	//----- nvinfo : EIATTR_MAXREG_COUNT
	.align		4
        /*004c*/ 	.byte	0x03, 0x1b
        /*004e*/ 	.short	0x00ff


	//----- nvinfo : EIATTR_EXIT_INSTR_OFFSETS
	.align		4
        /*0050*/ 	.byte	0x04, 0x1c
        /*0052*/ 	.short	(.L_20 - .L_19)


	//   ....[0]....
.L_19:
        /*0054*/ 	.word	0x00000350


	//   ....[1]....
        /*0058*/ 	.word	0x000003b0


	//----- nvinfo : EIATTR_REQNTID
	.align		4
.L_20:
        /*005c*/ 	.byte	0x04, 0x10
        /*005e*/ 	.short	(.L_22 - .L_21)
.L_21:
        /*0060*/ 	.word	0x00000080
        /*0064*/ 	.word	0x00000001
        /*0068*/ 	.word	0x00000001


	//----- nvinfo : EIATTR_CBANK_PARAM_SIZE
	.align		4
.L_22:
        /*006c*/ 	.byte	0x03, 0x19
        /*006e*/ 	.short	0x001c


	//----- nvinfo : EIATTR_PARAM_CBANK
	.align		4
        /*0070*/ 	.byte	0x04, 0x0a
        /*0072*/ 	.short	(.L_24 - .L_23)
	.align		4
.L_23:
        /*0074*/ 	.word	index@(.nv.constant0.triton_poi_fused_native_layer_norm_19)
        /*0078*/ 	.short	0x0210
        /*007a*/ 	.short	0x001c


	//----- nvinfo : EIATTR_SW_WAR
	.align		4
.L_24:
        /*007c*/ 	.byte	0x04, 0x36
        /*007e*/ 	.short	(.L_26 - .L_25)
.L_25:
        /*0080*/ 	.word	0x00000008
.L_26:


//--------------------- .nv.callgraph             --------------------------
	.section	.nv.callgraph,"",@"SHT_CUDA_CALLGRAPH"
	.align	4
	.sectionentsize	8
	.align		4
        /*0000*/ 	.word	0x00000000
	.align		4
        /*0004*/ 	.word	0xffffffff
	.align		4
        /*0008*/ 	.word	0x00000000
	.align		4
        /*000c*/ 	.word	0xfffffffe
	.align		4
        /*0010*/ 	.word	0x00000000
	.align		4
        /*0014*/ 	.word	0xfffffffd
	.align		4
        /*0018*/ 	.word	0x00000000
	.align		4
        /*001c*/ 	.word	0xfffffffc


//--------------------- .nv.constant4             --------------------------
	.section	.nv.constant4,"a",@progbits
	.align	8
	.align		8
.nv.constant4:
        /*0000*/ 	.dword	_$_str


//--------------------- .text.triton_poi_fused_native_layer_norm_19 --------------------------
	.section	.text.triton_poi_fused_native_layer_norm_19,"ax",@progbits
	.align	128
        .global         triton_poi_fused_native_layer_norm_19
        .type           triton_poi_fused_native_layer_norm_19,@function
        .size           triton_poi_fused_native_layer_norm_19,(.L_x_1 - triton_poi_fused_native_layer_norm_19)
        .other          triton_poi_fused_native_layer_norm_19,@"STO_CUDA_ENTRY STV_DEFAULT"
triton_poi_fused_native_layer_norm_19:
.text.triton_poi_fused_native_layer_norm_19:
[----:B------:R-:W0:Y:S02]  /*0000*/  LDC R1, c[0x0][0x28] ;  /* 0x00000a00ff017b82 */ /* 0x000e240000000800 */
[----:B------:R-:W1:Y:S01]  /*0010*/  S2R R0, SR_TID.X ;  /* 0x0000000000007919 */ /* 0x000e620000002100 */
[----:B------:R-:W2:Y:S01]  /*0020*/  LDC.64 R10, c[0x0][0x210] ;  /* 0x00008400ff0a7b82 */ /* 0x000ea20000000a00 */
[----:B------:R-:W-:Y:S02]  /*0030*/  CS2R R8, SRZ ;  /* 0x0000000000087805 */ /* 0x000fe4000001ff00 */
[----:B------:R-:W-:Y:S01]  /*0040*/  CS2R R12, SRZ ;  /* 0x00000000000c7805 */ /* 0x000fe2000001ff00 */
[----:B------:R-:W3:Y:S01]  /*0050*/  S2R R3, SR_CTAID.X ;  /* 0x0000000000037919 */ /* 0x000ee20000002500 */
[----:B------:R-:W-:Y:S01]  /*0060*/  CS2R R14, SRZ ;  /* 0x00000000000e7805 */ /* 0x000fe2000001ff00 */
[----:B------:R-:W-:Y:S01]  /*0070*/  ULDC.64 UR4, c[0x0][0x208] ;  /* 0x0000820000047ab9 */ /* 0x000fe20000000a00 */
[----:B------:R-:W-:Y:S01]  /*0080*/  CS2R R6, SRZ ;  /* 0x0000000000067805 */ /* 0x000fe2000001ff00 */
[----:B------:R-:W4:Y:S01]  /*0090*/  LDC.64 R4, c[0x0][0x218] ;  /* 0x00008600ff047b82 */ /* 0x000f220000000a00 */
[----:B-1----:R-:W-:-:S04]  /*00a0*/  SHF.L.U32 R0, R0, 0x1, RZ ;  /* 0x0000000100007819 */ /* 0x002fc800000006ff */
[----:B------:R-:W-:-:S04]  /*00b0*/  LOP3.LUT R0, R0, 0xfe, RZ, 0xc0, !PT ;  /* 0x000000fe00007812 */ /* 0x000fc800078ec0ff */
[----:B---3--:R-:W-:-:S04]  /*00c0*/  LEA R0, R3, R0, 0x8 ;  /* 0x0000000003007211 */ /* 0x008fc800078e40ff */
[C---:B------:R-:W-:Y:S02]  /*00d0*/  ISETP.GE.AND P0, PT, R0.reuse, 0x404, PT ;  /* 0x000004040000780c */ /* 0x040fe40003f06270 */
[----:B------:R-:W-:-:S05]  /*00e0*/  SHF.L.U32 R3, R0, 0x2, RZ ;  /* 0x0000000200037819 */ /* 0x000fca00000006ff */
[----:B--2---:R-:W-:-:S06]  /*00f0*/  IMAD.WIDE R10, R3, 0x4, R10 ;  /* 0x00000004030a7825 */ /* 0x004fcc00078e020a */
[----:B------:R-:W2:Y:S04]  /*0100*/  @!P0 LDG.E.EL R9, desc[UR4][R10.64] ;  /* 0x000000040a098981 */ /* 0x000ea8000c2e1900 */
[----:B------:R-:W3:Y:S04]  /*0110*/  @!P0 LDG.E.EL R12, desc[UR4][R10.64+0x10] ;  /* 0x000010040a0c8981 */ /* 0x000ee8000c2e1900 */
[----:B------:R-:W2:Y:S04]  /*0120*/  @!P0 LDG.E.EL R13, desc[UR4][R10.64+0x4] ;  /* 0x000004040a0d8981 */ /* 0x000ea8000c2e1900 */
[----:B------:R-:W3:Y:S04]  /*0130*/  @!P0 LDG.E.EL R14, desc[UR4][R10.64+0x14] ;  /* 0x000014040a0e8981 */ /* 0x000ee8000c2e1900 */
[----:B------:R-:W5:Y:S04]  /*0140*/  @!P0 LDG.E.EL R15, desc[UR4][R10.64+0x8] ;  /* 0x000008040a0f8981 */ /* 0x000f68000c2e1900 */
[----:B------:R-:W5:Y:S04]  /*0150*/  @!P0 LDG.E.EL R8, desc[UR4][R10.64+0x18] ;  /* 0x000018040a088981 */ /* 0x000f68000c2e1900 */
[----:B------:R-:W5:Y:S04]  /*0160*/  @!P0 LDG.E.EL R7, desc[UR4][R10.64+0xc] ;  /* 0x00000c040a078981 */ /* 0x000f68000c2e1900 */
[----:B------:R-:W5:Y:S01]  /*0170*/  @!P0 LDG.E.EL R6, desc[UR4][R10.64+0x1c] ;  /* 0x00001c040a068981 */ /* 0x000f62000c2e1900 */
[----:B----4-:R-:W-:-:S04]  /*0180*/  IMAD.WIDE R4, R0, 0x4, R4 ;  /* 0x0000000400047825 */ /* 0x010fc800078e0204 */
[----:B--2---:R-:W-:Y:S01]  /*0190*/  FADD R2, R13, R9 ;  /* 0x000000090d027221 */ /* 0x004fe20000000000 */
[----:B---3--:R-:W-:-:S03]  /*01a0*/  FADD R3, R14, R12 ;  /* 0x0000000c0e037221 */ /* 0x008fc60000000000 */
[----:B-----5:R-:W-:Y:S01]  /*01b0*/  FADD R2, R2, R15 ;  /* 0x0000000f02027221 */ /* 0x020fe20000000000 */
[----:B------:R-:W-:-:S03]  /*01c0*/  FADD R3, R3, R8 ;  /* 0x0000000803037221 */ /* 0x000fc60000000000 */
[----:B------:R-:W-:Y:S01]  /*01d0*/  FADD R2, R2, R7 ;  /* 0x0000000702027221 */ /* 0x000fe20000000000 */
[----:B------:R-:W-:-:S03]  /*01e0*/  FADD R3, R3, R6 ;  /* 0x0000000603037221 */ /* 0x000fc60000000000 */
[----:B------:R-:W-:Y:S01]  /*01f0*/  FMUL R2, R2, 0.25 ;  /* 0x3e80000002027820 */ /* 0x000fe20000400000 */
[----:B------:R-:W-:-:S03]  /*0200*/  FMUL R3, R3, 0.25 ;  /* 0x3e80000003037820 */ /* 0x000fc60000400000 */
[C---:B------:R-:W-:Y:S01]  /*0210*/  FADD R13, -R2.reuse, R13 ;  /* 0x0000000d020d7221 */ /* 0x040fe20000000100 */
[C---:B------:R-:W-:Y:S01]  /*0220*/  FADD R9, -R2.reuse, R9 ;  /* 0x0000000902097221 */ /* 0x040fe20000000100 */
[----:B------:R-:W-:Y:S01]  /*0230*/  FADD R15, -R2, R15 ;  /* 0x0000000f020f7221 */ /* 0x000fe20000000100 */
[C---:B------:R-:W-:Y:S01]  /*0240*/  FADD R14, -R3.reuse, R14 ;  /* 0x0000000e030e7221 */ /* 0x040fe20000000100 */
[----:B------:R-:W-:Y:S01]  /*0250*/  FADD R12, -R3, R12 ;  /* 0x0000000c030c7221 */ /* 0x000fe20000000100 */
[----:B------:R-:W-:Y:S01]  /*0260*/  FMUL R10, R13, R13 ;  /* 0x0000000d0d0a7220 */ /* 0x000fe20000400000 */
[----:B------:R-:W-:Y:S01]  /*0270*/  FADD R8, -R3, R8 ;  /* 0x0000000803087221 */ /* 0x000fe20000000100 */
[----:B------:R-:W-:Y:S01]  /*0280*/  FMUL R11, R14, R14 ;  /* 0x0000000e0e0b7220 */ /* 0x000fe20000400000 */
[----:B------:R-:W-:Y:S01]  /*0290*/  FADD R7, -R2, R7 ;  /* 0x0000000702077221 */ /* 0x000fe20000000100 */
[----:B------:R-:W-:Y:S01]  /*02a0*/  FFMA R10, R9, R9, R10 ;  /* 0x00000009090a7223 */ /* 0x000fe2000000000a */
[----:B------:R-:W-:Y:S01]  /*02b0*/  FADD R6, -R3, R6 ;  /* 0x0000000603067221 */ /* 0x000fe20000000100 */
[----:B------:R-:W-:Y:S01]  /*02c0*/  FFMA R11, R12, R12, R11 ;  /* 0x0000000c0c0b7223 */ /* 0x000fe2000000000b */
[----:B------:R1:W-:Y:S01]  /*02d0*/  @!P0 STG.E.64 desc[UR4][R4.64], R2 ;  /* 0x0000000204008986 */ /* 0x0003e2000c101b04 */
[----:B------:R-:W-:-:S02]  /*02e0*/  FFMA R10, R15, R15, R10 ;  /* 0x0000000f0f0a7223 */ /* 0x000fc4000000000a */
[----:B------:R-:W-:Y:S01]  /*02f0*/  FFMA R11, R8, R8, R11 ;  /* 0x00000008080b7223 */ /* 0x000fe2000000000b */
[----:B------:R-:W-:Y:S01]  /*0300*/  HFMA2.MMA R8, -RZ, RZ, 1.625, 0 ;  /* 0x3e800000ff087435 */ /* 0x000fe200000001ff */
[----:B------:R-:W-:Y:S02]  /*0310*/  FFMA R10, R7, R7, R10 ;  /* 0x00000007070a7223 */ /* 0x000fe4000000000a */
[----:B------:R-:W-:Y:S02]  /*0320*/  FFMA R11, R6, R6, R11 ;  /* 0x00000006060b7223 */ /* 0x000fe4000000000b */
[----:B------:R-:W2:Y:S05]  /*0330*/  LDC.64 R6, c[0x0][0x220] ;  /* 0x00008800ff067b82 */ /* 0x000eaa0000000a00 */
[----:B------:R-:W-:Y:S01]  /*0340*/  FFMA R10, R10, R8, 9.9999997473787516356e-06 ;  /* 0x3727c5ac0a0a7423 */ /* 0x000fe20000000008 */
[----:B-1----:R-:W-:Y:S06]  /*0350*/  @P0 EXIT ;  /* 0x000000000000094d */ /* 0x002fec0003800000 */
[----:B------:R-:W-:Y:S01]  /*0360*/  FFMA R11, R11, R8, 9.9999997473787516356e-06 ;  /* 0x3727c5ac0b0b7423 */ /* 0x000fe20000000008 */
[----:B------:R-:W-:Y:S01]  /*0370*/  MUFU.RSQ R10, R10 ;  /* 0x0000000a000a7308 */ /* 0x000fe20000001400 */
[----:B--2---:R-:W-:-:S07]  /*0380*/  IMAD.WIDE R2, R0, 0x4, R6 ;  /* 0x0000000400027825 */ /* 0x004fce00078e0206 */
[----:B------:R-:W0:Y:S02]  /*0390*/  MUFU.RSQ R11, R11 ;  /* 0x0000000b000b7308 */ /* 0x000e240000001400 */
[----:B0-----:R-:W-:Y:S01]  /*03a0*/  STG.E.64 desc[UR4][R2.64], R10 ;  /* 0x0000000a02007986 */ /* 0x001fe2000c101b04 */
[----:B------:R-:W-:Y:S05]  /*03b0*/  EXIT ;  /* 0x000000000000794d */ /* 0x000fea0003800000 */
.L_x_0:
[----:B------:R-:W-:-:S00]  /*03c0*/  BRA `(.L_x_0) ;  /* 0xfffffffc00fc7947 */ /* 0x000fc0000383ffff */
[----:B------:R-:W-:-:S00]  /*03d0*/  NOP ;  /* 0x0000000000007918 */ /* 0x000fc00000000000 */
        /* <DEDUP_REMOVED lines=10> */
.L_x_1:


//--------------------- .nv.global.init           --------------------------
	.section	.nv.global.init,"aw",@progbits
.nv.global.init:
	.type		_$_str,@object
	.size		_$_str,(.L_0 - _$_str)
_$_str:
        /*0000*/ 	.byte	0x5f, 0x5f, 0x43, 0x55, 0x44, 0x41, 0x5f, 0x46, 0x54, 0x5a, 0x00
.L_0:


//--------------------- .nv.constant0.triton_poi_fused_native_layer_norm_19 --------------------------
	.section	.nv.constant0.triton_poi_fused_native_layer_norm_19,"a",@progbits
	.sectionflags	@""
	.align	4
.nv.constant0.triton_poi_fused_native_layer_norm_19:
	.zero		556
